//
// Generated by NVIDIA NVVM Compiler
//
// Compiler Build ID: CL-36424714
// Cuda compilation tools, release 13.0, V13.0.88
// Based on NVVM 20.0.0
//

.version 9.0
.target sm_100
.address_size 64

	// .globl	_Z7kernelAPfS_S_i

.visible .entry _Z7kernelAPfS_S_i(
	.param .u64 .ptr .align 1 _Z7kernelAPfS_S_i_param_0,
	.param .u64 .ptr .align 1 _Z7kernelAPfS_S_i_param_1,
	.param .u64 .ptr .align 1 _Z7kernelAPfS_S_i_param_2,
	.param .u32 _Z7kernelAPfS_S_i_param_3
)
{
	.reg .pred 	%p<2>;
	.reg .b32 	%r<6>;
	.reg .b32 	%f<4>;
	.reg .b64 	%rd<11>;

	ld.param.u64 	%rd1, [_Z7kernelAPfS_S_i_param_0];
	ld.param.u64 	%rd2, [_Z7kernelAPfS_S_i_param_1];
	ld.param.u64 	%rd3, [_Z7kernelAPfS_S_i_param_2];
	ld.param.u32 	%r2, [_Z7kernelAPfS_S_i_param_3];
	mov.u32 	%r3, %ctaid.x;
	mov.u32 	%r4, %ntid.x;
	mov.u32 	%r5, %tid.x;
	mad.lo.s32 	%r1, %r3, %r4, %r5;
	setp.ge.s32 	%p1, %r1, %r2;
	@%p1 bra 	$L__BB0_2;
	cvta.to.global.u64 	%rd4, %rd1;
	cvta.to.global.u64 	%rd5, %rd2;
	cvta.to.global.u64 	%rd6, %rd3;
	mul.wide.s32 	%rd7, %r1, 4;
	add.s64 	%rd8, %rd4, %rd7;
	ld.global.f32 	%f1, [%rd8];
	add.s64 	%rd9, %rd5, %rd7;
	ld.global.f32 	%f2, [%rd9];
	add.f32 	%f3, %f1, %f2;
	add.s64 	%rd10, %rd6, %rd7;
	st.global.f32 	[%rd10], %f3;
$L__BB0_2:
	ret;

}
	// .globl	_Z7kernelBPfS_S_i
.visible .entry _Z7kernelBPfS_S_i(
	.param .u64 .ptr .align 1 _Z7kernelBPfS_S_i_param_0,
	.param .u64 .ptr .align 1 _Z7kernelBPfS_S_i_param_1,
	.param .u64 .ptr .align 1 _Z7kernelBPfS_S_i_param_2,
	.param .u32 _Z7kernelBPfS_S_i_param_3
)
{
	.reg .pred 	%p<2>;
	.reg .b32 	%r<6>;
	.reg .b32 	%f<4>;
	.reg .b64 	%rd<11>;

	ld.param.u64 	%rd1, [_Z7kernelBPfS_S_i_param_0];
	ld.param.u64 	%rd2, [_Z7kernelBPfS_S_i_param_1];
	ld.param.u64 	%rd3, [_Z7kernelBPfS_S_i_param_2];
	ld.param.u32 	%r2, [_Z7kernelBPfS_S_i_param_3];
	mov.u32 	%r3, %ctaid.x;
	mov.u32 	%r4, %ntid.x;
	mov.u32 	%r5, %tid.x;
	mad.lo.s32 	%r1, %r3, %r4, %r5;
	setp.ge.s32 	%p1, %r1, %r2;
	@%p1 bra 	$L__BB1_2;
	cvta.to.global.u64 	%rd4, %rd1;
	cvta.to.global.u64 	%rd5, %rd2;
	cvta.to.global.u64 	%rd6, %rd3;
	mul.wide.s32 	%rd7, %r1, 4;
	add.s64 	%rd8, %rd4, %rd7;
	ld.global.f32 	%f1, [%rd8];
	add.s64 	%rd9, %rd5, %rd7;
	ld.global.f32 	%f2, [%rd9];
	mul.f32 	%f3, %f1, %f2;
	add.s64 	%rd10, %rd6, %rd7;
	st.global.f32 	[%rd10], %f3;
$L__BB1_2:
	ret;

}


// ===== COMPILED SASS (sm_100) =====

	.target	sm_100

	.elftype	@"ET_EXEC"


//--------------------- .note.nv.tkinfo           --------------------------
	.section	.note.nv.tkinfo,"",@"SHT_NOTE"
	.sectionflags	@"SHF_NOTE_NV_TKINFO"
	.tkinfo
        /*0018*/ 	.word	0x00000002
        /*0030*/ 	.string	""
        /*0030*/ 	.string	"ptxas"
        /*0030*/ 	.string	"Cuda compilation tools, release 13.0, V13.0.88"
        /*0030*/ 	.string	"Build cuda_13.0.r13.0/compiler.36424714_0"
        /*0030*/ 	.string	"-arch sm_100 -m 64 "



//--------------------- .note.nv.cuinfo           --------------------------
	.section	.note.nv.cuinfo,"",@"SHT_NOTE"
	.sectionflags	@"SHF_NOTE_NV_CUINFO"
        /*0018*/ 	.short	0x0002
        /*001a*/ 	.short	0x0064
        /*001c*/ 	.short	0x0082
	.zero		2


//--------------------- .nv.info                  --------------------------
	.section	.nv.info,"",@"SHT_CUDA_INFO"
	.align	4


	//----- nvinfo : EIATTR_REGCOUNT
	.align		4
        /*0000*/ 	.byte	0x04, 0x2f
        /*0002*/ 	.short	(.L_1 - .L_0)
	.align		4
.L_0:
        /*0004*/ 	.word	index@(_Z7kernelAPfS_S_i)
        /*0008*/ 	.word	0x0000000c


	//----- nvinfo : EIATTR_FRAME_SIZE
	.align		4
.L_1:
        /*000c*/ 	.byte	0x04, 0x11
        /*000e*/ 	.short	(.L_3 - .L_2)
	.align		4
.L_2:
        /*0010*/ 	.word	index@(_Z7kernelAPfS_S_i)
        /*0014*/ 	.word	0x00000000


	//----- nvinfo : EIATTR_REGCOUNT
	.align		4
.L_3:
        /*0018*/ 	.byte	0x04, 0x2f
        /*001a*/ 	.short	(.L_5 - .L_4)
	.align		4
.L_4:
        /*001c*/ 	.word	index@(_Z7kernelBPfS_S_i)
        /*0020*/ 	.word	0x0000000c


	//----- nvinfo : EIATTR_FRAME_SIZE
	.align		4
.L_5:
        /*0024*/ 	.byte	0x04, 0x11
        /*0026*/ 	.short	(.L_7 - .L_6)
	.align		4
.L_6:
        /*0028*/ 	.word	index@(_Z7kernelBPfS_S_i)
        /*002c*/ 	.word	0x00000000


	//----- nvinfo : EIATTR_MIN_STACK_SIZE
	.align		4
.L_7:
        /*0030*/ 	.byte	0x04, 0x12
        /*0032*/ 	.short	(.L_9 - .L_8)
	.align		4
.L_8:
        /*0034*/ 	.word	index@(_Z7kernelBPfS_S_i)
        /*0038*/ 	.word	0x00000000


	//----- nvinfo : EIATTR_MIN_STACK_SIZE
	.align		4
.L_9:
        /*003c*/ 	.byte	0x04, 0x12
        /*003e*/ 	.short	(.L_11 - .L_10)
	.align		4
.L_10:
        /*0040*/ 	.word	index@(_Z7kernelAPfS_S_i)
        /*0044*/ 	.word	0x00000000
.L_11:


//--------------------- .nv.compat                --------------------------
	.section	.nv.compat,"",@"SHT_CUDA_COMPAT_INFO"
	.align	4
        /*0000*/ 	.byte	0x02, 0x09, 0x00, 0x00, 0x02, 0x02, 0x01, 0x00, 0x02, 0x05, 0x05, 0x00, 0x03, 0x07, 0x01, 0x01
        /*0010*/ 	.byte	0x02, 0x03, 0x00, 0x00, 0x02, 0x06, 0x01, 0x00, 0x04, 0x0b, 0x08, 0x00, 0x09, 0x00, 0x00, 0x00
        /*0020*/ 	.byte	0x00, 0x00, 0x00, 0x00


//--------------------- .nv.info._Z7kernelBPfS_S_i --------------------------
	.section	.nv.info._Z7kernelBPfS_S_i,"",@"SHT_CUDA_INFO"
	.sectionflags	@""
	.align	4


	//----- nvinfo : EIATTR_CUDA_API_VERSION
	.align		4
        /*0000*/ 	.byte	0x04, 0x37
        /*0002*/ 	.short	(.L_13 - .L_12)
.L_12:
        /*0004*/ 	.word	0x00000082


	//----- nvinfo : EIATTR_KPARAM_INFO
	.align		4
.L_13:
        /*0008*/ 	.byte	0x04, 0x17
        /*000a*/ 	.short	(.L_15 - .L_14)
.L_14:
        /*000c*/ 	.word	0x00000000
        /*0010*/ 	.short	0x0003
        /*0012*/ 	.short	0x0018
        /*0014*/ 	.byte	0x00, 0xf0, 0x11, 0x00


	//----- nvinfo : EIATTR_KPARAM_INFO
	.align		4
.L_15:
        /*0018*/ 	.byte	0x04, 0x17
        /*001a*/ 	.short	(.L_17 - .L_16)
.L_16:
        /*001c*/ 	.word	0x00000000
        /*0020*/ 	.short	0x0002
        /*0022*/ 	.short	0x0010
        /*0024*/ 	.byte	0x00, 0xf5, 0x21, 0x00


	//----- nvinfo : EIATTR_KPARAM_INFO
	.align		4
.L_17:
        /*0028*/ 	.byte	0x04, 0x17
        /*002a*/ 	.short	(.L_19 - .L_18)
.L_18:
        /*002c*/ 	.word	0x00000000
        /*0030*/ 	.short	0x0001
        /*0032*/ 	.short	0x0008
        /*0034*/ 	.byte	0x00, 0xf5, 0x21, 0x00


	//----- nvinfo : EIATTR_KPARAM_INFO
	.align		4
.L_19:
        /*0038*/ 	.byte	0x04, 0x17
        /*003a*/ 	.short	(.L_21 - .L_20)
.L_20:
        /*003c*/ 	.word	0x00000000
        /*0040*/ 	.short	0x0000
        /*0042*/ 	.short	0x0000
        /*0044*/ 	.byte	0x00, 0xf5, 0x21, 0x00


	//----- nvinfo : EIATTR_SPARSE_MMA_MASK
	.align		4
.L_21:
        /*0048*/ 	.byte	0x03, 0x50
        /*004a*/ 	.short	0x0000


	//----- nvinfo : EIATTR_MAXREG_COUNT
	.align		4
        /*004c*/ 	.byte	0x03, 0x1b
        /*004e*/ 	.short	0x00ff


	//----- nvinfo : EIATTR_MERCURY_ISA_VERSION
	.align		4
        /*0050*/ 	.byte	0x03, 0x5f
        /*0052*/ 	.short	0x0101


	//----- nvinfo : EIATTR_VRC_CTA_INIT_COUNT
	.align		4
        /*0054*/ 	.byte	0x02, 0x4a
	.zero		1
	.zero		1


	//----- nvinfo : EIATTR_EXIT_INSTR_OFFSETS
	.align		4
        /*0058*/ 	.byte	0x04, 0x1c
        /*005a*/ 	.short	(.L_23 - .L_22)


	//   ....[0]....
.L_22:
        /*005c*/ 	.word	0x00000070


	//   ....[1]....
        /*0060*/ 	.word	0x00000130


	//----- nvinfo : EIATTR_CBANK_PARAM_SIZE
	.align		4
.L_23:
        /*0064*/ 	.byte	0x03, 0x19
        /*0066*/ 	.short	0x001c


	//----- nvinfo : EIATTR_PARAM_CBANK
	.align		4
        /*0068*/ 	.byte	0x04, 0x0a
        /*006a*/ 	.short	(.L_25 - .L_24)
	.align		4
.L_24:
        /*006c*/ 	.word	index@(.nv.constant0._Z7kernelBPfS_S_i)
        /*0070*/ 	.short	0x0380
        /*0072*/ 	.short	0x001c


	//----- nvinfo : EIATTR_SW_WAR
	.align		4
.L_25:
        /*0074*/ 	.byte	0x04, 0x36
        /*0076*/ 	.short	(.L_27 - .L_26)
.L_26:
        /*0078*/ 	.word	0x00000008
.L_27:


//--------------------- .nv.info._Z7kernelAPfS_S_i --------------------------
	.section	.nv.info._Z7kernelAPfS_S_i,"",@"SHT_CUDA_INFO"
	.sectionflags	@""
	.align	4


	//----- nvinfo : EIATTR_CUDA_API_VERSION
	.align		4
        /*0000*/ 	.byte	0x04, 0x37
        /*0002*/ 	.short	(.L_29 - .L_28)
.L_28:
        /*0004*/ 	.word	0x00000082


	//----- nvinfo : EIATTR_KPARAM_INFO
	.align		4
.L_29:
        /*0008*/ 	.byte	0x04, 0x17
        /*000a*/ 	.short	(.L_31 - .L_30)
.L_30:
        /*000c*/ 	.word	0x00000000
        /*0010*/ 	.short	0x0003
        /*0012*/ 	.short	0x0018
        /*0014*/ 	.byte	0x00, 0xf0, 0x11, 0x00


	//----- nvinfo : EIATTR_KPARAM_INFO
	.align		4
.L_31:
        /*0018*/ 	.byte	0x04, 0x17
        /*001a*/ 	.short	(.L_33 - .L_32)
.L_32:
        /*001c*/ 	.word	0x00000000
        /*0020*/ 	.short	0x0002
        /*0022*/ 	.short	0x0010
        /*0024*/ 	.byte	0x00, 0xf5, 0x21, 0x00


	//----- nvinfo : EIATTR_KPARAM_INFO
	.align		4
.L_33:
        /*0028*/ 	.byte	0x04, 0x17
        /*002a*/ 	.short	(.L_35 - .L_34)
.L_34:
        /*002c*/ 	.word	0x00000000
        /*0030*/ 	.short	0x0001
        /*0032*/ 	.short	0x0008
        /*0034*/ 	.byte	0x00, 0xf5, 0x21, 0x00


	//----- nvinfo : EIATTR_KPARAM_INFO
	.align		4
.L_35:
        /*0038*/ 	.byte	0x04, 0x17
        /*003a*/ 	.short	(.L_37 - .L_36)
.L_36:
        /*003c*/ 	.word	0x00000000
        /*0040*/ 	.short	0x0000
        /*0042*/ 	.short	0x0000
        /*0044*/ 	.byte	0x00, 0xf5, 0x21, 0x00


	//----- nvinfo : EIATTR_SPARSE_MMA_MASK
	.align		4
.L_37:
        /*0048*/ 	.byte	0x03, 0x50
        /*004a*/ 	.short	0x0000


	//----- nvinfo : EIATTR_MAXREG_COUNT
	.align		4
        /*004c*/ 	.byte	0x03, 0x1b
        /*004e*/ 	.short	0x00ff


	//----- nvinfo : EIATTR_MERCURY_ISA_VERSION
	.align		4
        /*0050*/ 	.byte	0x03, 0x5f
        /*0052*/ 	.short	0x0101


	//----- nvinfo : EIATTR_VRC_CTA_INIT_COUNT
	.align		4
        /*0054*/ 	.byte	0x02, 0x4a
	.zero		1
	.zero		1


	//----- nvinfo : EIATTR_EXIT_INSTR_OFFSETS
	.align		4
        /*0058*/ 	.byte	0x04, 0x1c
        /*005a*/ 	.short	(.L_39 - .L_38)


	//   ....[0]....
.L_38:
        /*005c*/ 	.word	0x00000070


	//   ....[1]....
        /*0060*/ 	.word	0x00000130


	//----- nvinfo : EIATTR_CBANK_PARAM_SIZE
	.align		4
.L_39:
        /*0064*/ 	.byte	0x03, 0x19
        /*0066*/ 	.short	0x001c


	//----- nvinfo : EIATTR_PARAM_CBANK
	.align		4
        /*0068*/ 	.byte	0x04, 0x0a
        /*006a*/ 	.short	(.L_41 - .L_40)
	.align		4
.L_40:
        /*006c*/ 	.word	index@(.nv.constant0._Z7kernelAPfS_S_i)
        /*0070*/ 	.short	0x0380
        /*0072*/ 	.short	0x001c


	//----- nvinfo : EIATTR_SW_WAR
	.align		4
.L_41:
        /*0074*/ 	.byte	0x04, 0x36
        /*0076*/ 	.short	(.L_43 - .L_42)
.L_42:
        /*0078*/ 	.word	0x00000008
.L_43:


//--------------------- .nv.callgraph             --------------------------
	.section	.nv.callgraph,"",@"SHT_CUDA_CALLGRAPH"
	.align	4
	.sectionentsize	8
	.align		4
        /*0000*/ 	.word	0x00000000
	.align		4
        /*0004*/ 	.word	0xffffffff
	.align		4
        /*0008*/ 	.word	0x00000000
	.align		4
        /*000c*/ 	.word	0xfffffffe
	.align		4
        /*0010*/ 	.word	0x00000000
	.align		4
        /*0014*/ 	.word	0xfffffffd
	.align		4
        /*0018*/ 	.word	0x00000000
	.align		4
        /*001c*/ 	.word	0xfffffffc


//--------------------- .text._Z7kernelBPfS_S_i   --------------------------
	.section	.text._Z7kernelBPfS_S_i,"ax",@progbits
	.align	128
        .global         _Z7kernelBPfS_S_i
        .type           _Z7kernelBPfS_S_i,@function
        .size           _Z7kernelBPfS_S_i,(.L_x_2 - _Z7kernelBPfS_S_i)
        .other          _Z7kernelBPfS_S_i,@"STO_CUDA_ENTRY STV_DEFAULT"
_Z7kernelBPfS_S_i:
.text._Z7kernelBPfS_S_i:
[----:B------:R-:W-:Y:S01]  /*0000*/  LDC R1, c[0x0][0x37c] ;  /* 0x0000df00ff017b82 */ /* 0x000fe20000000800 */
[----:B------:R-:W0:Y:S07]  /*0010*/  S2R R0, SR_TID.X ;  /* 0x0000000000007919 */ /* 0x000e2e0000002100 */
[----:B------:R-:W0:Y:S01]  /*0020*/  S2UR UR4, SR_CTAID.X ;  /* 0x00000000000479c3 */ /* 0x000e220000002500 */
[----:B------:R-:W1:Y:S07]  /*0030*/  LDCU UR5, c[0x0][0x398] ;  /* 0x00007300ff0577ac */ /* 0x000e6e0008000800 */
[----:B------:R-:W0:Y:S02]  /*0040*/  LDC R9, c[0x0][0x360] ;  /* 0x0000d800ff097b82 */ /* 0x000e240000000800 */
[----:B0-----:R-:W-:-:S05]  /*0050*/  IMAD R9, R9, UR4, R0 ;  /* 0x0000000409097c24 */ /* 0x001fca000f8e0200 */
[----:B-1----:R-:W-:-:S13]  /*0060*/  ISETP.GE.AND P0, PT, R9, UR5, PT ;  /* 0x0000000509007c0c */ /* 0x002fda000bf06270 */
[----:B------:R-:W-:Y:S05]  /*0070*/  @P0 EXIT ;  /* 0x000000000000094d */ /* 0x000fea0003800000 */
[----:B------:R-:W0:Y:S01]  /*0080*/  LDC.64 R2, c[0x0][0x380] ;  /* 0x0000e000ff027b82 */ /* 0x000e220000000a00 */
[----:B------:R-:W1:Y:S07]  /*0090*/  LDCU.64 UR4, c[0x0][0x358] ;  /* 0x00006b00ff0477ac */ /* 0x000e6e0008000a00 */
[----:B------:R-:W2:Y:S08]  /*00a0*/  LDC.64 R4, c[0x0][0x388] ;  /* 0x0000e200ff047b82 */ /* 0x000eb00000000a00 */
[----:B------:R-:W3:Y:S01]  /*00b0*/  LDC.64 R6, c[0x0][0x390] ;  /* 0x0000e400ff067b82 */ /* 0x000ee20000000a00 */
[----:B0-----:R-:W-:-:S06]  /*00c0*/  IMAD.WIDE R2, R9, 0x4, R2 ;  /* 0x0000000409027825 */ /* 0x001fcc00078e0202 */
[----:B-1----:R-:W4:Y:S01]  /*00d0*/  LDG.E R2, desc[UR4][R2.64] ;  /* 0x0000000402027981 */ /* 0x002f22000c1e1900 */
[----:B--2---:R-:W-:-:S06]  /*00e0*/  IMAD.WIDE R4, R9, 0x4, R4 ;  /* 0x0000000409047825 */ /* 0x004fcc00078e0204 */
[----:B------:R-:W4:Y:S01]  /*00f0*/  LDG.E R5, desc[UR4][R4.64] ;  /* 0x0000000404057981 */ /* 0x000f22000c1e1900 */
[----:B---3--:R-:W-:-:S04]  /*0100*/  IMAD.WIDE R6, R9, 0x4, R6 ;  /* 0x0000000409067825 */ /* 0x008fc800078e0206 */
[----:B----4-:R-:W-:-:S05]  /*0110*/  FMUL R9, R2, R5 ;  /* 0x0000000502097220 */ /* 0x010fca0000400000 */
[----:B------:R-:W-:Y:S01]  /*0120*/  STG.E desc[UR4][R6.64], R9 ;  /* 0x0000000906007986 */ /* 0x000fe2000c101904 */
[----:B------:R-:W-:Y:S05]  /*0130*/  EXIT ;  /* 0x000000000000794d */ /* 0x000fea0003800000 */
.L_x_0:
[----:B------:R-:W-:-:S00]  /*0140*/  BRA `(.L_x_0) ;  /* 0xfffffffc00fc7947 */ /* 0x000fc0000383ffff */
[----:B------:R-:W-:-:S00]  /*0150*/  NOP ;  /* 0x0000000000007918 */ /* 0x000fc00000000000 */
        /* <DEDUP_REMOVED lines=10> */
.L_x_2:


//--------------------- .text._Z7kernelAPfS_S_i   --------------------------
	.section	.text._Z7kernelAPfS_S_i,"ax",@progbits
	.align	128
        .global         _Z7kernelAPfS_S_i
        .type           _Z7kernelAPfS_S_i,@function
        .size           _Z7kernelAPfS_S_i,(.L_x_3 - _Z7kernelAPfS_S_i)
        .other          _Z7kernelAPfS_S_i,@"STO_CUDA_ENTRY STV_DEFAULT"
_Z7kernelAPfS_S_i:
.text._Z7kernelAPfS_S_i:
        /* <DEDUP_REMOVED lines=17> */
[----:B----4-:R-:W-:-:S05]  /*0110*/  FADD R9, R2, R5 ;  /* 0x0000000502097221 */ /* 0x010fca0000000000 */
[----:B------:R-:W-:Y:S01]  /*0120*/  STG.E desc[UR4][R6.64], R9 ;  /* 0x0000000906007986 */ /* 0x000fe2000c101904 */
[----:B------:R-:W-:Y:S05]  /*0130*/  EXIT ;  /* 0x000000000000794d */ /* 0x000fea0003800000 */
.L_x_1:
        /* <DEDUP_REMOVED lines=12> */
.L_x_3:


//--------------------- .nv.shared.reserved.0     --------------------------
	.section	.nv.shared.reserved.0,"aw",@nobits
	.weak		__nv_reservedSMEM_offset_0_alias
	.size		__nv_reservedSMEM_offset_0_alias, 0, 64
	.other		__nv_reservedSMEM_offset_0_alias,@"STO_CUDA_RESERVED_SHARED STV_DEFAULT"
__nv_reservedSMEM_offset_0_alias:
	.zero		0
	.zero		64


//--------------------- .nv.constant0._Z7kernelBPfS_S_i --------------------------
	.section	.nv.constant0._Z7kernelBPfS_S_i,"a",@progbits
	.sectionflags	@""
	.align	4
.nv.constant0._Z7kernelBPfS_S_i:
	.zero		924


//--------------------- .nv.constant0._Z7kernelAPfS_S_i --------------------------
	.section	.nv.constant0._Z7kernelAPfS_S_i,"a",@progbits
	.sectionflags	@""
	.align	4
.nv.constant0._Z7kernelAPfS_S_i:
	.zero		924


//--------------------- SYMBOLS --------------------------

	.type		.nv.reservedSmem.offset0,@object
	.size		.nv.reservedSmem.offset0,0x4
